	.headerflags	@"EF_CUDA_TEXMODE_UNIFIED EF_CUDA_64BIT_ADDRESS EF_CUDA_ACCELERATORS EF_CUDA_SM90 EF_CUDA_VIRTUAL_SM(EF_CUDA_SM90)"
	.elftype	@"ET_EXEC"


//--------------------- .nv.info                  --------------------------
	.section	.nv.info,"",@"SHT_CUDA_INFO"
	.align	4


	//----- nvinfo : EIATTR_REGCOUNT
	.align		4
        /*0000*/ 	.byte	0x04, 0x2f
        /*0002*/ 	.short	(.L_3 - .L_2)
	.align		4
.L_2:
        /*0004*/ 	.word	index@(triton_poi_fused_cat_31)
        /*0008*/ 	.word	0x00000038


	//----- nvinfo : EIATTR_MIN_STACK_SIZE
	.align		4
.L_3:
        /*000c*/ 	.byte	0x04, 0x12
        /*000e*/ 	.short	(.L_5 - .L_4)
	.align		4
.L_4:
        /*0010*/ 	.word	index@(triton_poi_fused_cat_31)
        /*0014*/ 	.word	0x00000000


	//----- nvinfo : EIATTR_FRAME_SIZE
	.align		4
.L_5:
        /*0018*/ 	.byte	0x04, 0x11
        /*001a*/ 	.short	(.L_7 - .L_6)
	.align		4
.L_6:
        /*001c*/ 	.word	index@(triton_poi_fused_cat_31)
        /*0020*/ 	.word	0x00000000


	//----- nvinfo : EIATTR_MIN_STACK_SIZE
	.align		4
.L_7:
        /*0024*/ 	.byte	0x04, 0x12
        /*0026*/ 	.short	(.L_9 - .L_8)
	.align		4
.L_8:
        /*0028*/ 	.word	index@(triton_poi_fused_cat_31)
        /*002c*/ 	.word	0x00000000
.L_9:


//--------------------- .nv.info.triton_poi_fused_cat_31 --------------------------
	.section	.nv.info.triton_poi_fused_cat_31,"",@"SHT_CUDA_INFO"
	.sectionflags	@""
	.align	4


	//----- nvinfo : EIATTR_CUDA_API_VERSION
	.align		4
        /*0000*/ 	.byte	0x04, 0x37
        /*0002*/ 	.short	(.L_11 - .L_10)
.L_10:
        /*0004*/ 	.word	0x0000007c


	//----- nvinfo : EIATTR_KPARAM_INFO
	.align		4
.L_11:
        /*0008*/ 	.byte	0x04, 0x17
        /*000a*/ 	.short	(.L_13 - .L_12)
.L_12:
        /*000c*/ 	.word	0x00000000
        /*0010*/ 	.short	0x0015
        /*0012*/ 	.short	0x00a8
        /*0014*/ 	.byte	0x00, 0xf0, 0x11, 0x00


	//----- nvinfo : EIATTR_KPARAM_INFO
	.align		4
.L_13:
        /*0018*/ 	.byte	0x04, 0x17
        /*001a*/ 	.short	(.L_15 - .L_14)
.L_14:
        /*001c*/ 	.word	0x00000000
        /*0020*/ 	.short	0x0014
        /*0022*/ 	.short	0x00a0
        /*0024*/ 	.byte	0x00, 0xf4, 0x21, 0x00


	//----- nvinfo : EIATTR_KPARAM_INFO
	.align		4
.L_15:
        /*0028*/ 	.byte	0x04, 0x17
        /*002a*/ 	.short	(.L_17 - .L_16)
.L_16:
        /*002c*/ 	.word	0x00000000
        /*0030*/ 	.short	0x0013
        /*0032*/ 	.short	0x0098
        /*0034*/ 	.byte	0x00, 0xf4, 0x21, 0x00


	//----- nvinfo : EIATTR_KPARAM_INFO
	.align		4
.L_17:
        /*0038*/ 	.byte	0x04, 0x17
        /*003a*/ 	.short	(.L_19 - .L_18)
.L_18:
        /*003c*/ 	.word	0x00000000
        /*0040*/ 	.short	0x0012
        /*0042*/ 	.short	0x0090
        /*0044*/ 	.byte	0x00, 0xf4, 0x21, 0x00


	//----- nvinfo : EIATTR_KPARAM_INFO
	.align		4
.L_19:
        /*0048*/ 	.byte	0x04, 0x17
        /*004a*/ 	.short	(.L_21 - .L_20)
.L_20:
        /*004c*/ 	.word	0x00000000
        /*0050*/ 	.short	0x0011
        /*0052*/ 	.short	0x0088
        /*0054*/ 	.byte	0x00, 0xf4, 0x21, 0x00


	//----- nvinfo : EIATTR_KPARAM_INFO
	.align		4
.L_21:
        /*0058*/ 	.byte	0x04, 0x17
        /*005a*/ 	.short	(.L_23 - .L_22)
.L_22:
        /*005c*/ 	.word	0x00000000
        /*0060*/ 	.short	0x0010
        /*0062*/ 	.short	0x0080
        /*0064*/ 	.byte	0x00, 0xf4, 0x21, 0x00


	//----- nvinfo : EIATTR_KPARAM_INFO
	.align		4
.L_23:
        /*0068*/ 	.byte	0x04, 0x17
        /*006a*/ 	.short	(.L_25 - .L_24)
.L_24:
        /*006c*/ 	.word	0x00000000
        /*0070*/ 	.short	0x000f
        /*0072*/ 	.short	0x0078
        /*0074*/ 	.byte	0x00, 0xf4, 0x21, 0x00


	//----- nvinfo : EIATTR_KPARAM_INFO
	.align		4
.L_25:
        /*0078*/ 	.byte	0x04, 0x17
        /*007a*/ 	.short	(.L_27 - .L_26)
.L_26:
        /*007c*/ 	.word	0x00000000
        /*0080*/ 	.short	0x000e
        /*0082*/ 	.short	0x0070
        /*0084*/ 	.byte	0x00, 0xf4, 0x21, 0x00


	//----- nvinfo : EIATTR_KPARAM_INFO
	.align		4
.L_27:
        /*0088*/ 	.byte	0x04, 0x17
        /*008a*/ 	.short	(.L_29 - .L_28)
.L_28:
        /*008c*/ 	.word	0x00000000
        /*0090*/ 	.short	0x000d
        /*0092*/ 	.short	0x0068
        /*0094*/ 	.byte	0x00, 0xf4, 0x21, 0x00


	//----- nvinfo : EIATTR_KPARAM_INFO
	.align		4
.L_29:
        /*0098*/ 	.byte	0x04, 0x17
        /*009a*/ 	.short	(.L_31 - .L_30)
.L_30:
        /*009c*/ 	.word	0x00000000
        /*00a0*/ 	.short	0x000c
        /*00a2*/ 	.short	0x0060
        /*00a4*/ 	.byte	0x00, 0xf4, 0x21, 0x00


	//----- nvinfo : EIATTR_KPARAM_INFO
	.align		4
.L_31:
        /*00a8*/ 	.byte	0x04, 0x17
        /*00aa*/ 	.short	(.L_33 - .L_32)
.L_32:
        /*00ac*/ 	.word	0x00000000
        /*00b0*/ 	.short	0x000b
        /*00b2*/ 	.short	0x0058
        /*00b4*/ 	.byte	0x00, 0xf4, 0x21, 0x00


	//----- nvinfo : EIATTR_KPARAM_INFO
	.align		4
.L_33:
        /*00b8*/ 	.byte	0x04, 0x17
        /*00ba*/ 	.short	(.L_35 - .L_34)
.L_34:
        /*00bc*/ 	.word	0x00000000
        /*00c0*/ 	.short	0x000a
        /*00c2*/ 	.short	0x0050
        /*00c4*/ 	.byte	0x00, 0xf4, 0x21, 0x00


	//----- nvinfo : EIATTR_KPARAM_INFO
	.align		4
.L_35:
        /*00c8*/ 	.byte	0x04, 0x17
        /*00ca*/ 	.short	(.L_37 - .L_36)
.L_36:
        /*00cc*/ 	.word	0x00000000
        /*00d0*/ 	.short	0x0009
        /*00d2*/ 	.short	0x0048
        /*00d4*/ 	.byte	0x00, 0xf4, 0x21, 0x00


	//----- nvinfo : EIATTR_KPARAM_INFO
	.align		4
.L_37:
        /*00d8*/ 	.byte	0x04, 0x17
        /*00da*/ 	.short	(.L_39 - .L_38)
.L_38:
        /*00dc*/ 	.word	0x00000000
        /*00e0*/ 	.short	0x0008
        /*00e2*/ 	.short	0x0040
        /*00e4*/ 	.byte	0x00, 0xf4, 0x21, 0x00


	//----- nvinfo : EIATTR_KPARAM_INFO
	.align		4
.L_39:
        /*00e8*/ 	.byte	0x04, 0x17
        /*00ea*/ 	.short	(.L_41 - .L_40)
.L_40:
        /*00ec*/ 	.word	0x00000000
        /*00f0*/ 	.short	0x0007
        /*00f2*/ 	.short	0x0038
        /*00f4*/ 	.byte	0x00, 0xf4, 0x21, 0x00


	//----- nvinfo : EIATTR_KPARAM_INFO
	.align		4
.L_41:
        /*00f8*/ 	.byte	0x04, 0x17
        /*00fa*/ 	.short	(.L_43 - .L_42)
.L_42:
        /*00fc*/ 	.word	0x00000000
        /*0100*/ 	.short	0x0006
        /*0102*/ 	.short	0x0030
        /*0104*/ 	.byte	0x00, 0xf4, 0x21, 0x00


	//----- nvinfo : EIATTR_KPARAM_INFO
	.align		4
.L_43:
        /*0108*/ 	.byte	0x04, 0x17
        /*010a*/ 	.short	(.L_45 - .L_44)
.L_44:
        /*010c*/ 	.word	0x00000000
        /*0110*/ 	.short	0x0005
        /*0112*/ 	.short	0x0028
        /*0114*/ 	.byte	0x00, 0xf4, 0x21, 0x00


	//----- nvinfo : EIATTR_KPARAM_INFO
	.align		4
.L_45:
        /*0118*/ 	.byte	0x04, 0x17
        /*011a*/ 	.short	(.L_47 - .L_46)
.L_46:
        /*011c*/ 	.word	0x00000000
        /*0120*/ 	.short	0x0004
        /*0122*/ 	.short	0x0020
        /*0124*/ 	.byte	0x00, 0xf4, 0x21, 0x00


	//----- nvinfo : EIATTR_KPARAM_INFO
	.align		4
.L_47:
        /*0128*/ 	.byte	0x04, 0x17
        /*012a*/ 	.short	(.L_49 - .L_48)
.L_48:
        /*012c*/ 	.word	0x00000000
        /*0130*/ 	.short	0x0003
        /*0132*/ 	.short	0x0018
        /*0134*/ 	.byte	0x00, 0xf4, 0x21, 0x00


	//----- nvinfo : EIATTR_KPARAM_INFO
	.align		4
.L_49:
        /*0138*/ 	.byte	0x04, 0x17
        /*013a*/ 	.short	(.L_51 - .L_50)
.L_50:
        /*013c*/ 	.word	0x00000000
        /*0140*/ 	.short	0x0002
        /*0142*/ 	.short	0x0010
        /*0144*/ 	.byte	0x00, 0xf4, 0x21, 0x00


	//----- nvinfo : EIATTR_KPARAM_INFO
	.align		4
.L_51:
        /*0148*/ 	.byte	0x04, 0x17
        /*014a*/ 	.short	(.L_53 - .L_52)
.L_52:
        /*014c*/ 	.word	0x00000000
        /*0150*/ 	.short	0x0001
        /*0152*/ 	.short	0x0008
        /*0154*/ 	.byte	0x00, 0xf4, 0x21, 0x00


	//----- nvinfo : EIATTR_KPARAM_INFO
	.align		4
.L_53:
        /*0158*/ 	.byte	0x04, 0x17
        /*015a*/ 	.short	(.L_55 - .L_54)
.L_54:
        /*015c*/ 	.word	0x00000000
        /*0160*/ 	.short	0x0000
        /*0162*/ 	.short	0x0000
        /*0164*/ 	.byte	0x00, 0xf4, 0x21, 0x00


	//----- nvinfo : EIATTR_SPARSE_MMA_MASK
	.align		4
.L_55:
        /*0168*/ 	.byte	0x03, 0x50
        /*016a*/ 	.short	0x0000


	//----- nvinfo : EIATTR_MAXREG_COUNT
	.align		4
        /*016c*/ 	.byte	0x03, 0x1b
        /*016e*/ 	.short	0x00ff


	//----- nvinfo : EIATTR_EXIT_INSTR_OFFSETS
	.align		4
        /*0170*/ 	.byte	0x04, 0x1c
        /*0172*/ 	.short	(.L_57 - .L_56)


	//   ....[0]....
.L_56:
        /*0174*/ 	.word	0x00001290


	//   ....[1]....
        /*0178*/ 	.word	0x000012b0


	//----- nvinfo : EIATTR_REQNTID
	.align		4
.L_57:
        /*017c*/ 	.byte	0x04, 0x10
        /*017e*/ 	.short	(.L_59 - .L_58)
.L_58:
        /*0180*/ 	.word	0x00000100
        /*0184*/ 	.word	0x00000001
        /*0188*/ 	.word	0x00000001


	//----- nvinfo : EIATTR_CBANK_PARAM_SIZE
	.align		4
.L_59:
        /*018c*/ 	.byte	0x03, 0x19
        /*018e*/ 	.short	0x00ac


	//----- nvinfo : EIATTR_PARAM_CBANK
	.align		4
        /*0190*/ 	.byte	0x04, 0x0a
        /*0192*/ 	.short	(.L_61 - .L_60)
	.align		4
.L_60:
        /*0194*/ 	.word	index@(.nv.constant0.triton_poi_fused_cat_31)
        /*0198*/ 	.short	0x0210
        /*019a*/ 	.short	0x00ac


	//----- nvinfo : EIATTR_SW_WAR
	.align		4
.L_61:
        /*019c*/ 	.byte	0x04, 0x36
        /*019e*/ 	.short	(.L_63 - .L_62)
.L_62:
        /*01a0*/ 	.word	0x00000008
.L_63:


//--------------------- .nv.callgraph             --------------------------
	.section	.nv.callgraph,"",@"SHT_CUDA_CALLGRAPH"
	.align	4
	.sectionentsize	8
	.align		4
        /*0000*/ 	.word	0x00000000
	.align		4
        /*0004*/ 	.word	0xffffffff
	.align		4
        /*0008*/ 	.word	0x00000000
	.align		4
        /*000c*/ 	.word	0xfffffffe
	.align		4
        /*0010*/ 	.word	0x00000000
	.align		4
        /*0014*/ 	.word	0xfffffffd
	.align		4
        /*0018*/ 	.word	0x00000000
	.align		4
        /*001c*/ 	.word	0xfffffffc


//--------------------- .nv.constant4             --------------------------
	.section	.nv.constant4,"a",@progbits
	.align	8
	.align		8
.nv.constant4:
        /*0000*/ 	.dword	_$_str
	.align		8
        /*0008*/ 	.dword	_$_str_$_2


//--------------------- .text.triton_poi_fused_cat_31 --------------------------
	.section	.text.triton_poi_fused_cat_31,"ax",@progbits
	.align	128
        .global         triton_poi_fused_cat_31
        .type           triton_poi_fused_cat_31,@function
        .size           triton_poi_fused_cat_31,(.L_x_1 - triton_poi_fused_cat_31)
        .other          triton_poi_fused_cat_31,@"STO_CUDA_ENTRY STV_DEFAULT"
triton_poi_fused_cat_31:
.text.triton_poi_fused_cat_31:
[----:B------:R-:W0:Y:S01]  /*0000*/  LDC R1, c[0x0][0x28] ;  /* 0x00000a00ff017b82 */ /* 0x000e220000000800 */
[----:B------:R-:W1:Y:S01]  /*0010*/  S2R R0, SR_TID.X ;  /* 0x0000000000007919 */ /* 0x000e620000002100 */
[----:B------:R-:W-:-:S06]  /*0020*/  CS2R R26, SRZ ;  /* 0x00000000001a7805 */ /* 0x000fcc000001ff00 */
[----:B------:R-:W2:Y:S01]  /*0030*/  LDC.64 R16, c[0x0][0x270] ;  /* 0x00009c00ff107b82 */ /* 0x000ea20000000a00 */
[----:B------:R-:W-:Y:S01]  /*0040*/  ULDC.64 UR4, c[0x0][0x208] ;  /* 0x0000820000047ab9 */ /* 0x000fe20000000a00 */
[----:B------:R-:W3:Y:S01]  /*0050*/  S2R R3, SR_CTAID.X ;  /* 0x0000000000037919 */ /* 0x000ee20000002500 */
[----:B------:R-:W-:-:S05]  /*0060*/  ULDC.64 UR6, c[0x0][0x260] ;  /* 0x0000980000067ab9 */ /* 0x000fca0000000a00 */
[----:B------:R-:W4:Y:S08]  /*0070*/  LDC.64 R20, c[0x0][0x278] ;  /* 0x00009e00ff147b82 */ /* 0x000f300000000a00 */
[----:B------:R-:W5:Y:S08]  /*0080*/  LDC.64 R12, c[0x0][0x268] ;  /* 0x00009a00ff0c7b82 */ /* 0x000f700000000a00 */
[----:B------:R-:W2:Y:S01]  /*0090*/  LDC.64 R22, c[0x0][0x280] ;  /* 0x0000a000ff167b82 */ /* 0x000ea20000000a00 */
[----:B-1----:R-:W-:Y:S01]  /*00a0*/  IMAD.SHL.U32 R0, R0, 0x2, RZ ;  /* 0x0000000200007824 */ /* 0x002fe200078e00ff */
[----:B------:R-:W-:-:S02]  /*00b0*/  CS2R R46, SRZ ;  /* 0x00000000002e7805 */ /* 0x000fc4000001ff00 */
[----:B------:R-:W-:Y:S02]  /*00c0*/  CS2R R14, SRZ ;  /* 0x00000000000e7805 */ /* 0x000fe4000001ff00 */
[----:B------:R-:W-:Y:S02]  /*00d0*/  CS2R R18, SRZ ;  /* 0x0000000000127805 */ /* 0x000fe4000001ff00 */
[----:B------:R-:W-:Y:S02]  /*00e0*/  CS2R R10, SRZ ;  /* 0x00000000000a7805 */ /* 0x000fe4000001ff00 */
[----:B------:R-:W-:Y:S01]  /*00f0*/  LOP3.LUT R0, R0, 0x1fe, RZ, 0xc0, !PT ;  /* 0x000001fe00007812 */ /* 0x000fe200078ec0ff */
[----:B------:R-:W1:Y:S04]  /*0100*/  LDC.64 R52, c[0x0][0x228] ;  /* 0x00008a00ff347b82 */ /* 0x000e680000000a00 */
[----:B---3--:R-:W-:-:S04]  /*0110*/  IMAD R4, R3, 0x200, R0 ;  /* 0x0000020003047824 */ /* 0x008fc800078e0200 */
[----:B------:R-:W-:Y:S01]  /*0120*/  IMAD.HI R0, R4, 0x38e38e39, RZ ;  /* 0x38e38e3904007827 */ /* 0x000fe200078e02ff */
[----:B------:R-:W3:Y:S04]  /*0130*/  LDC.64 R2, c[0x0][0x220] ;  /* 0x00008800ff027b82 */ /* 0x000ee80000000a00 */
[----:B------:R-:W-:-:S04]  /*0140*/  SHF.R.U32.HI R5, RZ, 0x1f, R0 ;  /* 0x0000001fff057819 */ /* 0x000fc80000011600 */
[----:B------:R-:W-:Y:S01]  /*0150*/  LEA.HI.SX32 R5, R0, R5, 0x1a ;  /* 0x0000000500057211 */ /* 0x000fe200078fd2ff */
[----:B------:R-:W1:Y:S04]  /*0160*/  LDC.64 R36, c[0x0][0x210] ;  /* 0x00008400ff247b82 */ /* 0x000e680000000a00 */
[C---:B------:R-:W-:Y:S02]  /*0170*/  IMAD R8, R5.reuse, -0x120, R4 ;  /* 0xfffffee005087824 */ /* 0x040fe400078e0204 */
[----:B------:R-:W-:Y:S02]  /*0180*/  IMAD R9, R5, 0x60, RZ ;  /* 0x0000006005097824 */ /* 0x000fe400078e02ff */
[C---:B------:R-:W-:Y:S01]  /*0190*/  VIADD R0, R8.reuse, 0xffffff80 ;  /* 0xffffff8008007836 */ /* 0x040fe20000000000 */
[----:B------:R-:W-:Y:S01]  /*01a0*/  ISETP.GE.AND P1, PT, R8, 0x40, PT ;  /* 0x000000400800780c */ /* 0x000fe20003f26270 */
[----:B------:R-:W1:Y:S03]  /*01b0*/  LDC.64 R40, c[0x0][0x218] ;  /* 0x00008600ff287b82 */ /* 0x000e660000000a00 */
[----:B------:R-:W-:Y:S01]  /*01c0*/  ISETP.LT.AND P3, PT, R4, 0x2f880, !P1 ;  /* 0x0002f8800400780c */ /* 0x000fe20004f61270 */
[----:B---3--:R-:W-:Y:S01]  /*01d0*/  IMAD.WIDE R2, R8, 0x4, R2 ;  /* 0x0000000408027825 */ /* 0x008fe200078e0202 */
[----:B------:R-:W-:-:S02]  /*01e0*/  SHF.R.S32.HI R28, RZ, 0x1f, R8 ;  /* 0x0000001fff1c7819 */ /* 0x000fc40000011408 */
[----:B------:R-:W-:Y:S01]  /*01f0*/  IADD3 R6, P0, R8, R9, RZ ;  /* 0x0000000908067210 */ /* 0x000fe20007f1e0ff */
[----:B------:R-:W3:Y:S01]  /*0200*/  LDC.64 R42, c[0x0][0x230] ;  /* 0x00008c00ff2a7b82 */ /* 0x000ee20000000a00 */
[----:B------:R-:W-:Y:S01]  /*0210*/  ISETP.GE.U32.AND P2, PT, R0, 0x60, PT ;  /* 0x000000600000780c */ /* 0x000fe20003f46070 */
[----:B--2---:R-:W-:Y:S01]  /*0220*/  IMAD.WIDE R16, R8, 0x4, R16 ;  /* 0x0000000408107825 */ /* 0x004fe200078e0210 */
[----:B------:R-:W-:-:S05]  /*0230*/  P2R R7, PR, RZ, 0x2 ;  /* 0x00000002ff077803 */ /* 0x000fca0000000000 */
[----:B------:R2:W3:Y:S01]  /*0240*/  @P3 LDG.E.EL.64 R26, desc[UR4][R2.64] ;  /* 0x00000004021a3981 */ /* 0x0004e2000c2e1b00 */
[----:B------:R-:W-:Y:S01]  /*0250*/  LEA.HI.X.SX32 R9, R9, R28, 0x1, P0 ;  /* 0x0000001c09097211 */ /* 0x000fe200000f0eff */
[----:B----4-:R-:W-:Y:S01]  /*0260*/  IMAD.WIDE R20, R8, 0x4, R20 ;  /* 0x0000000408147825 */ /* 0x010fe200078e0214 */
[----:B------:R-:W-:Y:S02]  /*0270*/  ISETP.LT.AND P0, PT, R4, 0x2f880, !P2 ;  /* 0x0002f8800400780c */ /* 0x000fe40005701270 */
[----:B------:R-:W-:Y:S01]  /*0280*/  LEA R24, P4, R6, UR6, 0x2 ;  /* 0x0000000606187c11 */ /* 0x000fe2000f8810ff */
[----:B-----5:R-:W-:Y:S01]  /*0290*/  IMAD.WIDE R12, R8, 0x4, R12 ;  /* 0x00000004080c7825 */ /* 0x020fe200078e020c */
[----:B------:R-:W-:Y:S02]  /*02a0*/  P2R R0, PR, RZ, 0x4 ;  /* 0x00000004ff007803 */ /* 0x000fe40000000000 */
[----:B------:R-:W-:Y:S02]  /*02b0*/  LEA.HI.X R25, R6, UR7, R9, 0x2, P4 ;  /* 0x0000000706197c11 */ /* 0x000fe4000a0f1409 */
[----:B--2---:R-:W-:Y:S01]  /*02c0*/  CS2R R2, SRZ ;  /* 0x0000000000027805 */ /* 0x004fe2000001ff00 */
[----:B0-----:R-:W-:Y:S01]  /*02d0*/  IMAD.WIDE R22, R8, 0x4, R22 ;  /* 0x0000000408167825 */ /* 0x001fe200078e0216 */
[----:B------:R-:W-:-:S03]  /*02e0*/  ULDC.64 UR6, c[0x0][0x238] ;  /* 0x00008e0000067ab9 */ /* 0x000fc60000000a00 */
[----:B------:R0:W2:Y:S04]  /*02f0*/  @P0 LDG.E.EL.64 R46, desc[UR4][R24.64+-0x200] ;  /* 0xfffe0004182e0981 */ /* 0x0000a8000c2e1b00 */
[----:B------:R-:W4:Y:S04]  /*0300*/  @P0 LDG.E.EL.64 R14, desc[UR4][R16.64+-0x200] ;  /* 0xfffe0004100e0981 */ /* 0x000f28000c2e1b00 */
[----:B------:R5:W4:Y:S04]  /*0310*/  @P0 LDG.E.EL.64 R18, desc[UR4][R20.64+-0x200] ;  /* 0xfffe000414120981 */ /* 0x000b28000c2e1b00 */
[----:B------:R-:W4:Y:S04]  /*0320*/  @P0 LDG.E.EL.64 R2, desc[UR4][R12.64+-0x200] ;  /* 0xfffe00040c020981 */ /* 0x000f28000c2e1b00 */
[----:B------:R0:W4:Y:S01]  /*0330*/  @P0 LDG.E.EL.64 R10, desc[UR4][R22.64+-0x200] ;  /* 0xfffe0004160a0981 */ /* 0x000122000c2e1b00 */
[----:B------:R-:W-:-:S05]  /*0340*/  IMAD.SHL.U32 R35, R5, 0x40, RZ ;  /* 0x0000004005237824 */ /* 0x000fca00078e00ff */
[----:B------:R-:W-:-:S04]  /*0350*/  IADD3 R5, P4, R8, R35, RZ ;  /* 0x0000002308057210 */ /* 0x000fc80007f9e0ff */
[----:B------:R-:W-:Y:S01]  /*0360*/  LEA.HI.X.SX32 R28, R35, R28, 0x1, P4 ;  /* 0x0000001c231c7211 */ /* 0x000fe200020f0eff */
[C---:B0-----:R-:W-:Y:S02]  /*0370*/  IMAD.SHL.U32 R24, R5.reuse, 0x4, RZ ;  /* 0x0000000405187824 */ /* 0x041fe400078e00ff */
[----:B-----5:R-:W-:Y:S01]  /*0380*/  IMAD.MOV.U32 R21, RZ, RZ, 0x3e800000 ;  /* 0x3e800000ff157424 */ /* 0x020fe200078e00ff */
[----:B------:R-:W-:Y:S02]  /*0390*/  SHF.L.U64.HI R20, R5, 0x2, R28 ;  /* 0x0000000205147819 */ /* 0x000fe4000001021c */
[----:B------:R-:W-:Y:S01]  /*03a0*/  IADD3 R22, P4, R24, UR6, RZ ;  /* 0x0000000618167c10 */ /* 0x000fe2000ff9e0ff */
[----:B------:R-:W0:Y:S03]  /*03b0*/  LDC.64 R28, c[0x0][0x248] ;  /* 0x00009200ff1c7b82 */ /* 0x000e260000000a00 */
[----:B------:R-:W-:Y:S01]  /*03c0*/  IADD3.X R23, R20, UR7, RZ, P4, !PT ;  /* 0x0000000714177c10 */ /* 0x000fe2000a7fe4ff */
[----:B------:R-:W-:Y:S01]  /*03d0*/  ULDC.64 UR6, c[0x0][0x288] ;  /* 0x0000a20000067ab9 */ /* 0x000fe20000000a00 */
[----:B------:R-:W-:-:S02]  /*03e0*/  ISETP.GT.AND P1, PT, R8, 0xdf, PT ;  /* 0x000000df0800780c */ /* 0x000fc40003f24270 */
[----:B---3--:R-:W-:-:S05]  /*03f0*/  SEL R27, R27, RZ, P3 ;  /* 0x000000ff1b1b7207 */ /* 0x008fca0001800000 */
[----:B------:R-:W-:-:S04]  /*0400*/  FADD R27, R27, 0.0010000000474974513054 ;  /* 0x3a83126f1b1b7421 */ /* 0x000fc80000000000 */
[----:B------:R-:W3:Y:S01]  /*0410*/  MUFU.SQRT R13, R27 ;  /* 0x0000001b000d7308 */ /* 0x000ee20000002000 */
[----:B--2---:R-:W-:Y:S02]  /*0420*/  SEL R48, R46, RZ, P0 ;  /* 0x000000ff2e307207 */ /* 0x004fe40000000000 */
[----:B----4-:R-:W-:Y:S02]  /*0430*/  SEL R46, R14, RZ, P0 ;  /* 0x000000ff0e2e7207 */ /* 0x010fe40000000000 */
[----:B---3--:R-:W-:Y:S02]  /*0440*/  FSETP.GT.AND P5, PT, R13, 8.50705917302346158658e+37, PT ;  /* 0x7e8000000d00780b */ /* 0x008fe40003fa4000 */
[----:B------:R-:W-:Y:S02]  /*0450*/  SEL R14, R18, RZ, P0 ;  /* 0x000000ff120e7207 */ /* 0x000fe40000000000 */
[----:B------:R-:W-:Y:S02]  /*0460*/  SEL R17, R19, RZ, P0 ;  /* 0x000000ff13117207 */ /* 0x000fe40000000000 */
[----:B------:R-:W2:Y:S01]  /*0470*/  LDC.64 R18, c[0x0][0x298] ;  /* 0x0000a600ff127b82 */ /* 0x000ea20000000a00 */
[----:B------:R-:W-:-:S02]  /*0480*/  SEL R47, R47, RZ, P0 ;  /* 0x000000ff2f2f7207 */ /* 0x000fc40000000000 */
[----:B------:R-:W-:Y:S02]  /*0490*/  SEL R49, R15, RZ, P0 ;  /* 0x000000ff0f317207 */ /* 0x000fe40000000000 */
[----:B------:R-:W-:Y:S02]  /*04a0*/  SEL R45, R2, RZ, P0 ;  /* 0x000000ff022d7207 */ /* 0x000fe40000000000 */
[----:B------:R-:W-:Y:S02]  /*04b0*/  SEL R16, R3, RZ, P0 ;  /* 0x000000ff03107207 */ /* 0x000fe40000000000 */
[----:B------:R-:W-:Y:S02]  /*04c0*/  SEL R9, R10, RZ, P0 ;  /* 0x000000ff0a097207 */ /* 0x000fe40000000000 */
[----:B------:R-:W-:Y:S02]  /*04d0*/  SEL R12, R11, RZ, P0 ;  /* 0x000000ff0b0c7207 */ /* 0x000fe40000000000 */
[C---:B------:R-:W-:Y:S01]  /*04e0*/  FSETP.GEU.AND P0, PT, R13.reuse, 1.175494350822287508e-38, PT ;  /* 0x008000000d00780b */ /* 0x040fe20003f0e000 */
[----:B------:R-:W-:Y:S01]  /*04f0*/  @P5 FMUL R13, R13, 0.25 ;  /* 0x3e8000000d0d5820 */ /* 0x000fe20000400000 */
[----:B------:R-:W-:-:S02]  /*0500*/  FSEL R5, R21, 1, P5 ;  /* 0x3f80000015057808 */ /* 0x000fc40002800000 */
[----:B------:R-:W-:Y:S02]  /*0510*/  IADD3 R24, P5, R24, UR6, RZ ;  /* 0x0000000618187c10 */ /* 0x000fe4000ffbe0ff */
[----:B------:R-:W-:Y:S02]  /*0520*/  SEL R26, R26, RZ, P3 ;  /* 0x000000ff1a1a7207 */ /* 0x000fe40001800000 */
[----:B------:R-:W-:Y:S02]  /*0530*/  IADD3.X R25, R20, UR7, RZ, P5, !PT ;  /* 0x0000000714197c10 */ /* 0x000fe4000affe4ff */
[----:B------:R-:W-:Y:S01]  /*0540*/  ISETP.LT.AND P5, PT, R4, 0x2f880, P1 ;  /* 0x0002f8800400780c */ /* 0x000fe20000fa1270 */
[----:B------:R-:W-:Y:S01]  /*0550*/  FADD R26, R26, 0.0010000000474974513054 ;  /* 0x3a83126f1a1a7421 */ /* 0x000fe20000000000 */
[----:B--2---:R-:W-:-:S03]  /*0560*/  IMAD.WIDE R10, R8, 0x4, R18 ;  /* 0x00000004080a7825 */ /* 0x004fc600078e0212 */
[----:B------:R2:W3:Y:S02]  /*0570*/  MUFU.SQRT R6, R26 ;  /* 0x0000001a00067308 */ /* 0x0004e40000002000 */
[----:B--2---:R-:W-:-:S06]  /*0580*/  CS2R R26, SRZ ;  /* 0x00000000001a7805 */ /* 0x004fcc000001ff00 */
[----:B------:R-:W2:Y:S01]  /*0590*/  @P5 LDG.E.EL.64 R26, desc[UR4][R10.64+-0x380] ;  /* 0xfffc80040a1a5981 */ /* 0x000ea2000c2e1b00 */
[C---:B---3--:R-:W-:Y:S02]  /*05a0*/  FSETP.GT.AND P6, PT, R6.reuse, 8.50705917302346158658e+37, PT ;  /* 0x7e8000000600780b */ /* 0x048fe40003fc4000 */
[----:B------:R-:W-:Y:S02]  /*05b0*/  FSETP.GEU.AND P4, PT, R6, 1.175494350822287508e-38, PT ;  /* 0x008000000600780b */ /* 0x000fe40003f8e000 */
[----:B------:R-:W-:Y:S01]  /*05c0*/  LOP3.LUT R3, R8, 0xffffffc0, RZ, 0xc0, !PT ;  /* 0xffffffc008037812 */ /* 0x000fe200078ec0ff */
[----:B------:R-:W-:Y:S01]  /*05d0*/  @!P0 FMUL R13, R13, 16777216 ;  /* 0x4b8000000d0d8820 */ /* 0x000fe20000400000 */
[----:B------:R-:W-:Y:S01]  /*05e0*/  FSEL R2, R21, 1, P6 ;  /* 0x3f80000015027808 */ /* 0x000fe20003000000 */
[----:B------:R-:W-:Y:S01]  /*05f0*/  @!P0 FMUL R5, R5, 16777216 ;  /* 0x4b80000005058820 */ /* 0x000fe20000400000 */
[----:B------:R-:W-:-:S05]  /*0600*/  ISETP.NE.AND P0, PT, R3, 0x40, PT ;  /* 0x000000400300780c */ /* 0x000fca0003f05270 */
[----:B------:R-:W-:Y:S02]  /*0610*/  @P6 FMUL R6, R6, 0.25 ;  /* 0x3e80000006066820 */ /* 0x000fe40000400000 */
[----:B------:R-:W-:Y:S02]  /*0620*/  @!P4 FMUL R2, R2, 16777216 ;  /* 0x4b8000000202c820 */ /* 0x000fe40000400000 */
[----:B------:R-:W-:Y:S01]  /*0630*/  @!P4 FMUL R6, R6, 16777216 ;  /* 0x4b8000000606c820 */ /* 0x000fe20000400000 */
[----:B------:R-:W-:Y:S01]  /*0640*/  ISETP.LT.AND P4, PT, R4, 0x2f880, !P0 ;  /* 0x0002f8800400780c */ /* 0x000fe20004781270 */
[----:B0-----:R-:W-:Y:S01]  /*0650*/  IMAD.WIDE R28, R8, 0x4, R28 ;  /* 0x00000004081c7825 */ /* 0x001fe200078e021c */
[----:B--2---:R-:W-:Y:S02]  /*0660*/  SEL R26, R26, RZ, P5 ;  /* 0x000000ff1a1a7207 */ /* 0x004fe40002800000 */
[----:B------:R-:W-:-:S03]  /*0670*/  SEL R27, R27, RZ, P5 ;  /* 0x000000ff1b1b7207 */ /* 0x000fc60002800000 */
[----:B------:R-:W-:Y:S02]  /*0680*/  FADD R26, R26, 0.0010000000474974513054 ;  /* 0x3a83126f1a1a7421 */ /* 0x000fe40000000000 */
[----:B------:R-:W-:Y:S02]  /*0690*/  FADD R27, R27, 0.0010000000474974513054 ;  /* 0x3a83126f1b1b7421 */ /* 0x000fe40000000000 */
[----:B------:R-:W0:Y:S08]  /*06a0*/  MUFU.SQRT R15, R26 ;  /* 0x0000001a000f7308 */ /* 0x000e300000002000 */
[----:B------:R2:W3:Y:S02]  /*06b0*/  MUFU.SQRT R18, R27 ;  /* 0x0000001b00127308 */ /* 0x0004e40000002000 */
[----:B--2---:R-:W-:-:S06]  /*06c0*/  CS2R R26, SRZ ;  /* 0x00000000001a7805 */ /* 0x004fcc000001ff00 */
[----:B------:R-:W2:Y:S01]  /*06d0*/  @P4 LDG.E.EL.64 R26, desc[UR4][R28.64+-0x100] ;  /* 0xffff00041c1a4981 */ /* 0x000ea2000c2e1b00 */
[C---:B0-----:R-:W-:Y:S02]  /*06e0*/  FSETP.GEU.AND P1, PT, R15.reuse, 1.175494350822287508e-38, PT ;  /* 0x008000000f00780b */ /* 0x041fe40003f2e000 */
[----:B------:R-:W-:Y:S02]  /*06f0*/  FSETP.GT.AND P6, PT, R15, 8.50705917302346158658e+37, PT ;  /* 0x7e8000000f00780b */ /* 0x000fe40003fc4000 */
[----:B------:R-:W-:Y:S02]  /*0700*/  P2R R30, PR, RZ, 0x2 ;  /* 0x00000002ff1e7803 */ /* 0x000fe40000000000 */
[----:B---3--:R-:W-:-:S04]  /*0710*/  FSETP.GEU.AND P1, PT, R18, 1.175494350822287508e-38, PT ;  /* 0x008000001200780b */ /* 0x008fc80003f2e000 */
[----:B------:R-:W-:Y:S02]  /*0720*/  P2R R11, PR, RZ, 0x2 ;  /* 0x00000002ff0b7803 */ /* 0x000fe40000000000 */
[----:B------:R-:W-:Y:S02]  /*0730*/  P2R R3, PR, RZ, 0x1 ;  /* 0x00000001ff037803 */ /* 0x000fe40000000000 */
[----:B------:R-:W-:Y:S01]  /*0740*/  ISETP.NE.AND P0, PT, R11, RZ, PT ;  /* 0x000000ff0b00720c */ /* 0x000fe20003f05270 */
[----:B------:R-:W-:Y:S02]  /*0750*/  IMAD.IADD R39, R8, 0x1, R35 ;  /* 0x0000000108277824 */ /* 0x000fe400078e0223 */
[----:B------:R-:W-:Y:S01]  /*0760*/  @P6 FMUL R15, R15, 0.25 ;  /* 0x3e8000000f0f6820 */ /* 0x000fe20000400000 */
[----:B------:R-:W-:Y:S01]  /*0770*/  FSEL R20, R21, 1, P6 ;  /* 0x3f80000015147808 */ /* 0x000fe20003000000 */
[----:B------:R-:W0:Y:S01]  /*0780*/  LDC.64 R34, c[0x0][0x240] ;  /* 0x00009000ff227b82 */ /* 0x000e220000000a00 */
[----:B------:R-:W-:-:S02]  /*0790*/  FSETP.GT.AND P6, PT, R18, 8.50705917302346158658e+37, PT ;  /* 0x7e8000001200780b */ /* 0x000fc40003fc4000 */
[----:B------:R-:W-:Y:S02]  /*07a0*/  P2R R11, PR, RZ, 0x1 ;  /* 0x00000001ff0b7803 */ /* 0x000fe40000000000 */
[----:B------:R-:W-:Y:S02]  /*07b0*/  ISETP.NE.AND P0, PT, R30, RZ, PT ;  /* 0x000000ff1e00720c */ /* 0x000fe40003f05270 */
[----:B------:R-:W-:Y:S01]  /*07c0*/  CS2R R30, SRZ ;  /* 0x00000000001e7805 */ /* 0x000fe2000001ff00 */
[----:B-1----:R-:W-:-:S05]  /*07d0*/  IMAD.WIDE R52, R8, 0x4, R52 ;  /* 0x0000000408347825 */ /* 0x002fca00078e0234 */
[----:B------:R-:W3:Y:S01]  /*07e0*/  @P3 LDG.E.EL.64 R30, desc[UR4][R52.64] ;  /* 0x00000004341e3981 */ /* 0x000ee2000c2e1b00 */
[----:B------:R-:W-:Y:S01]  /*07f0*/  FSEL R19, R21, 1, P6 ;  /* 0x3f80000015137808 */ /* 0x000fe20003000000 */
[----:B------:R-:W-:Y:S01]  /*0800*/  @P6 FMUL R18, R18, 0.25 ;  /* 0x3e80000012126820 */ /* 0x000fe20000400000 */
[----:B------:R-:W-:Y:S01]  /*0810*/  IMAD.WIDE R36, R39, 0x4, R36 ;  /* 0x0000000427247825 */ /* 0x000fe200078e0224 */
[----:B------:R-:W-:Y:S02]  /*0820*/  CS2R R38, SRZ ;  /* 0x0000000000267805 */ /* 0x000fe4000001ff00 */
[----:B------:R-:W-:Y:S01]  /*0830*/  P2R R10, PR, RZ, 0x20 ;  /* 0x00000020ff0a7803 */ /* 0x000fe20000000000 */
[----:B------:R-:W-:-:S03]  /*0840*/  FADD R49, R49, 0.0010000000474974513054 ;  /* 0x3a83126f31317421 */ /* 0x000fc60000000000 */
[----:B------:R1:W4:Y:S01]  /*0850*/  @P3 LDG.E.EL.64 R38, desc[UR4][R36.64] ;  /* 0x0000000424263981 */ /* 0x000322000c2e1b00 */
[----:B0-----:R-:W-:-:S04]  /*0860*/  IMAD.WIDE R34, R8, 0x4, R34 ;  /* 0x0000000408227825 */ /* 0x001fc800078e0222 */
[----:B-1----:R-:W-:-:S04]  /*0870*/  FADD R36, R46, 0.0010000000474974513054 ;  /* 0x3a83126f2e247421 */ /* 0x002fc80000000000 */
[----:B------:R0:W1:Y:S01]  /*0880*/  MUFU.SQRT R46, R36 ;  /* 0x00000024002e7308 */ /* 0x0000620000002000 */
[----:B------:R-:W-:Y:S02]  /*0890*/  P2R R44, PR, RZ, 0x1 ;  /* 0x00000001ff2c7803 */ /* 0x000fe40000000000 */
[----:B------:R-:W-:Y:S01]  /*08a0*/  CS2R R28, SRZ ;  /* 0x00000000001c7805 */ /* 0x000fe2000001ff00 */
[----:B------:R-:W-:-:S05]  /*08b0*/  IMAD.WIDE R40, R8, 0x4, R40 ;  /* 0x0000000408287825 */ /* 0x000fca00078e0228 */
[----:B------:R5:W3:Y:S01]  /*08c0*/  @P3 LDG.E.EL.64 R28, desc[UR4][R40.64] ;  /* 0x00000004281c3981 */ /* 0x000ae2000c2e1b00 */
[----:B------:R-:W-:Y:S01]  /*08d0*/  CS2R R32, SRZ ;  /* 0x0000000000207805 */ /* 0x000fe2000001ff00 */
[----:B------:R-:W-:Y:S01]  /*08e0*/  IMAD.WIDE R42, R8, 0x4, R42 ;  /* 0x00000004082a7825 */ /* 0x000fe200078e022a */
[----:B0-----:R-:W0:Y:S01]  /*08f0*/  LDC.64 R36, c[0x0][0x258] ;  /* 0x00009600ff247b82 */ /* 0x001e220000000a00 */
[----:B-1----:R-:W-:-:S03]  /*0900*/  FSETP.GEU.AND P1, PT, R46, 1.175494350822287508e-38, PT ;  /* 0x008000002e00780b */ /* 0x002fc60003f2e000 */
[----:B------:R1:W3:Y:S04]  /*0910*/  @P3 LDG.E.EL.64 R32, desc[UR4][R42.64] ;  /* 0x000000042a203981 */ /* 0x0002e8000c2e1b00 */
[----:B-----5:R-:W5:Y:S01]  /*0920*/  LDC.64 R40, c[0x0][0x250] ;  /* 0x00009400ff287b82 */ /* 0x020f620000000a00 */
[----:B-1----:R-:W-:Y:S01]  /*0930*/  CS2R R42, SRZ ;  /* 0x00000000002a7805 */ /* 0x002fe2000001ff00 */
[----:B-----5:R-:W-:-:S05]  /*0940*/  IMAD.WIDE R40, R8, 0x4, R40 ;  /* 0x0000000408287825 */ /* 0x020fca00078e0228 */
[----:B------:R1:W5:Y:S02]  /*0950*/  @P4 LDG.E.EL.64 R42, desc[UR4][R40.64+-0x100] ;  /* 0xffff0004282a4981 */ /* 0x000364000c2e1b00 */
[----:B-1----:R-:W1:Y:S01]  /*0960*/  LDC.64 R40, c[0x0][0x290] ;  /* 0x0000a400ff287b82 */ /* 0x002e620000000a00 */
[----:B0-----:R-:W-:-:S04]  /*0970*/  IMAD.WIDE R36, R8, 0x4, R36 ;  /* 0x0000000408247825 */ /* 0x001fc800078e0224 */
[----:B-1----:R-:W-:Y:S01]  /*0980*/  IMAD.WIDE R40, R8, 0x4, R40 ;  /* 0x0000000408287825 */ /* 0x002fe200078e0228 */
[----:B--2---:R-:W-:-:S05]  /*0990*/  SEL R26, R26, RZ, P4 ;  /* 0x000000ff1a1a7207 */ /* 0x004fca0002000000 */
[----:B------:R-:W-:-:S04]  /*09a0*/  FADD R26, R26, 0.0010000000474974513054 ;  /* 0x3a83126f1a1a7421 */ /* 0x000fc80000000000 */
[----:B------:R-:W0:Y:S01]  /*09b0*/  MUFU.SQRT R51, R26 ;  /* 0x0000001a00337308 */ /* 0x000e220000002000 */
[----:B------:R-:W-:-:S05]  /*09c0*/  SEL R27, R27, RZ, P4 ;  /* 0x000000ff1b1b7207 */ /* 0x000fca0002000000 */
[----:B------:R-:W-:-:S04]  /*09d0*/  FADD R53, R27, 0.0010000000474974513054 ;  /* 0x3a83126f1b357421 */ /* 0x000fc80000000000 */
[----:B------:R-:W1:Y:S01]  /*09e0*/  MUFU.SQRT R52, R53 ;  /* 0x0000003500347308 */ /* 0x000e620000002000 */
[C---:B0-----:R-:W-:Y:S02]  /*09f0*/  FSETP.GT.AND P6, PT, R51.reuse, 8.50705917302346158658e+37, PT ;  /* 0x7e8000003300780b */ /* 0x041fe40003fc4000 */
[----:B------:R-:W-:Y:S02]  /*0a00*/  CS2R R26, SRZ ;  /* 0x00000000001a7805 */ /* 0x000fe4000001ff00 */
[----:B------:R-:W-:Y:S02]  /*0a10*/  FSETP.GEU.AND P5, PT, R51, 1.175494350822287508e-38, PT ;  /* 0x008000003300780b */ /* 0x000fe40003fae000 */
[----:B------:R-:W-:Y:S02]  /*0a20*/  FSEL R50, R21, 1, P6 ;  /* 0x3f80000015327808 */ /* 0x000fe40003000000 */
[----:B------:R0:W2:Y:S05]  /*0a30*/  @P4 LDG.E.EL.64 R26, desc[UR4][R34.64+-0x100] ;  /* 0xffff0004221a4981 */ /* 0x0000aa000c2e1b00 */
[----:B------:R-:W-:Y:S01]  /*0a40*/  @P6 FMUL R51, R51, 0.25 ;  /* 0x3e80000033336820 */ /* 0x000fe20000400000 */
[C---:B-1----:R-:W-:Y:S01]  /*0a50*/  FSETP.GT.AND P6, PT, R52.reuse, 8.50705917302346158658e+37, PT ;  /* 0x7e8000003400780b */ /* 0x042fe20003fc4000 */
[----:B0-----:R-:W0:Y:S01]  /*0a60*/  MUFU.SQRT R35, R49 ;  /* 0x0000003100237308 */ /* 0x001e220000002000 */
[----:B------:R-:W-:-:S02]  /*0a70*/  FSETP.GEU.AND P2, PT, R52, 1.175494350822287508e-38, PT ;  /* 0x008000003400780b */ /* 0x000fc40003f4e000 */
[----:B------:R-:W-:-:S09]  /*0a80*/  FSEL R53, R21, 1, P6 ;  /* 0x3f80000015357808 */ /* 0x000fd20003000000 */
[----:B------:R-:W-:Y:S01]  /*0a90*/  @P6 FMUL R52, R52, 0.25 ;  /* 0x3e80000034346820 */ /* 0x000fe20000400000 */
[----:B------:R-:W-:Y:S02]  /*0aa0*/  FSETP.GT.AND P6, PT, R46, 8.50705917302346158658e+37, PT ;  /* 0x7e8000002e00780b */ /* 0x000fe40003fc4000 */
[----:B0-----:R-:W-:Y:S02]  /*0ab0*/  FSETP.GT.AND P0, PT, R35, 8.50705917302346158658e+37, PT ;  /* 0x7e8000002300780b */ /* 0x001fe40003f04000 */
[C---:B------:R-:W-:Y:S02]  /*0ac0*/  FSEL R34, R21.reuse, 1, P6 ;  /* 0x3f80000015227808 */ /* 0x040fe40003000000 */
[----:B------:R-:W-:-:S07]  /*0ad0*/  FSEL R21, R21, 1, P0 ;  /* 0x3f80000015157808 */ /* 0x000fce0000000000 */
[----:B------:R-:W-:Y:S01]  /*0ae0*/  @P6 FMUL R46, R46, 0.25 ;  /* 0x3e8000002e2e6820 */ /* 0x000fe20000400000 */
[C---:B------:R-:W-:Y:S01]  /*0af0*/  FSETP.GEU.AND P6, PT, R35.reuse, 1.175494350822287508e-38, PT ;  /* 0x008000002300780b */ /* 0x040fe20003fce000 */
[----:B------:R-:W-:Y:S01]  /*0b00*/  @P0 FMUL R35, R35, 0.25 ;  /* 0x3e80000023230820 */ /* 0x000fe20000400000 */
[----:B------:R-:W-:-:S13]  /*0b10*/  ISETP.NE.AND P0, PT, R44, RZ, PT ;  /* 0x000000ff2c00720c */ /* 0x000fda0003f05270 */
[----:B------:R-:W-:Y:S01]  /*0b20*/  @!P0 FMUL R15, R15, 16777216 ;  /* 0x4b8000000f0f8820 */ /* 0x000fe20000400000 */
[----:B------:R-:W-:Y:S01]  /*0b30*/  @!P0 FMUL R20, R20, 16777216 ;  /* 0x4b80000014148820 */ /* 0x000fe20000400000 */
[----:B------:R-:W-:Y:S01]  /*0b40*/  ISETP.NE.AND P0, PT, R11, RZ, PT ;  /* 0x000000ff0b00720c */ /* 0x000fe20003f05270 */
[----:B------:R-:W-:Y:S01]  /*0b50*/  @!P1 FMUL R46, R46, 16777216 ;  /* 0x4b8000002e2e9820 */ /* 0x000fe20000400000 */
[----:B------:R-:W-:Y:S01]  /*0b60*/  @!P1 FMUL R34, R34, 16777216 ;  /* 0x4b80000022229820 */ /* 0x000fe20000400000 */
[----:B------:R-:W-:-:S10]  /*0b70*/  ISETP.NE.AND P1, PT, R7, RZ, PT ;  /* 0x000000ff0700720c */ /* 0x000fd40003f25270 */
[----:B------:R-:W-:Y:S01]  /*0b80*/  @!P0 FMUL R18, R18, 16777216 ;  /* 0x4b80000012128820 */ /* 0x000fe20000400000 */
[----:B------:R-:W-:Y:S01]  /*0b90*/  @!P0 FMUL R19, R19, 16777216 ;  /* 0x4b80000013138820 */ /* 0x000fe20000400000 */
[----:B------:R-:W-:Y:S02]  /*0ba0*/  ISETP.NE.AND P0, PT, R3, RZ, PT ;  /* 0x000000ff0300720c */ /* 0x000fe40003f05270 */
[----:B------:R0:W1:Y:S02]  /*0bb0*/  MUFU.RCP R3, R6 ;  /* 0x0000000600037308 */ /* 0x0000640000001000 */
[----:B0-----:R-:W-:Y:S01]  /*0bc0*/  CS2R R6, SRZ ;  /* 0x0000000000067805 */ /* 0x001fe2000001ff00 */
[----:B------:R-:W-:Y:S01]  /*0bd0*/  @!P2 FMUL R52, R52, 16777216 ;  /* 0x4b8000003434a820 */ /* 0x000fe20000400000 */
[----:B------:R-:W-:-:S04]  /*0be0*/  @!P2 FMUL R53, R53, 16777216 ;  /* 0x4b8000003535a820 */ /* 0x000fc80000400000 */
[----:B------:R0:W2:Y:S01]  /*0bf0*/  @P4 LDG.E.EL.64 R6, desc[UR4][R22.64+-0x100] ;  /* 0xffff000416064981 */ /* 0x0000a2000c2e1b00 */
[----:B------:R-:W-:Y:S01]  /*0c00*/  ISETP.NE.AND P2, PT, R0, RZ, PT ;  /* 0x000000ff0000720c */ /* 0x000fe20003f45270 */
[----:B------:R-:W-:Y:S01]  /*0c10*/  @!P6 FMUL R35, R35, 16777216 ;  /* 0x4b8000002323e820 */ /* 0x000fe20000400000 */
[----:B-1----:R-:W-:Y:S01]  /*0c20*/  FMUL R0, R3, R2 ;  /* 0x0000000203007220 */ /* 0x002fe20000400000 */
[----:B0-----:R-:W0:Y:S01]  /*0c30*/  LDC.64 R22, c[0x0][0x2a0] ;  /* 0x0000a800ff167b82 */ /* 0x001e220000000a00 */
[----:B------:R-:W-:Y:S08]  /*0c40*/  MUFU.RCP R2, R13 ;  /* 0x0000000d00027308 */ /* 0x000ff00000001000 */
[----:B------:R-:W1:Y:S08]  /*0c50*/  MUFU.RCP R44, R52 ;  /* 0x00000034002c7308 */ /* 0x000e700000001000 */
[----:B------:R-:W3:Y:S08]  /*0c60*/  MUFU.RCP R13, R46 ;  /* 0x0000002e000d7308 */ /* 0x000ef00000001000 */
[----:B------:R-:W4:Y:S01]  /*0c70*/  MUFU.RCP R52, R35 ;  /* 0x0000002300347308 */ /* 0x000f220000001000 */
[----:B------:R-:W-:Y:S01]  /*0c80*/  @!P6 FMUL R21, R21, 16777216 ;  /* 0x4b8000001515e820 */ /* 0x000fe20000400000 */
[----:B-1----:R-:W-:Y:S01]  /*0c90*/  FMUL R44, R44, R53 ;  /* 0x000000352c2c7220 */ /* 0x002fe20000400000 */
[----:B---3--:R-:W-:-:S02]  /*0ca0*/  FMUL R34, R13, R34 ;  /* 0x000000220d227220 */ /* 0x008fc40000400000 */
[----:B----4-:R-:W-:Y:S01]  /*0cb0*/  FMUL R13, R52, R21 ;  /* 0x00000015340d7220 */ /* 0x010fe20000400000 */
[----:B0-----:R-:W-:Y:S02]  /*0cc0*/  IMAD.WIDE R52, R8, 0x4, R22 ;  /* 0x0000000408347825 */ /* 0x001fe400078e0216 */
[----:B------:R-:W0:Y:S02]  /*0cd0*/  LDC.64 R22, c[0x0][0x2a8] ;  /* 0x0000aa00ff167b82 */ /* 0x000e240000000a00 */
[----:B------:R-:W-:Y:S01]  /*0ce0*/  @!P5 FMUL R51, R51, 16777216 ;  /* 0x4b8000003333d820 */ /* 0x000fe20000400000 */
[----:B------:R-:W-:Y:S01]  /*0cf0*/  @!P5 FMUL R50, R50, 16777216 ;  /* 0x4b8000003232d820 */ /* 0x000fe20000400000 */
[----:B------:R-:W-:Y:S01]  /*0d00*/  FMUL R5, R2, R5 ;  /* 0x0000000502057220 */ /* 0x000fe20000400000 */
[----:B------:R-:W1:Y:S01]  /*0d10*/  MUFU.RCP R15, R15 ;  /* 0x0000000f000f7308 */ /* 0x000e620000001000 */
[----:B------:R-:W-:Y:S02]  /*0d20*/  ISETP.NE.AND P5, PT, R10, RZ, PT ;  /* 0x000000ff0a00720c */ /* 0x000fe40003fa5270 */
[----:B------:R-:W-:-:S02]  /*0d30*/  CS2R R2, SRZ ;  /* 0x0000000000027805 */ /* 0x000fc4000001ff00 */
[----:B------:R-:W-:-:S04]  /*0d40*/  CS2R R10, SRZ ;  /* 0x00000000000a7805 */ /* 0x000fc8000001ff00 */
[----:B------:R3:W4:Y:S05]  /*0d50*/  @P4 LDG.E.EL.64 R2, desc[UR4][R36.64+-0x100] ;  /* 0xffff000424024981 */ /* 0x00072a000c2e1b00 */
[----:B------:R0:W4:Y:S01]  /*0d60*/  @P5 LDG.E.EL.64 R10, desc[UR4][R24.64+-0x380] ;  /* 0xfffc8004180a5981 */ /* 0x000122000c2e1b00 */
[----:B---3--:R-:W-:Y:S01]  /*0d70*/  CS2R R36, SRZ ;  /* 0x0000000000247805 */ /* 0x008fe2000001ff00 */
[----:B-1----:R-:W-:Y:S01]  /*0d80*/  FMUL R46, R15, R20 ;  /* 0x000000140f2e7220 */ /* 0x002fe20000400000 */
[----:B------:R-:W-:Y:S01]  /*0d90*/  CS2R R20, SRZ ;  /* 0x0000000000147805 */ /* 0x000fe2000001ff00 */
[----:B0-----:R-:W-:-:S03]  /*0da0*/  IMAD.WIDE R22, R8, 0x4, R22 ;  /* 0x0000000408167825 */ /* 0x001fc600078e0216 */
[----:B------:R-:W3:Y:S01]  /*0db0*/  @P5 LDG.E.EL.64 R36, desc[UR4][R40.64+-0x380] ;  /* 0xfffc800428245981 */ /* 0x000ee2000c2e1b00 */
[----:B------:R-:W-:-:S03]  /*0dc0*/  CS2R R24, SRZ ;  /* 0x0000000000187805 */ /* 0x000fc6000001ff00 */
[----:B------:R-:W3:Y:S04]  /*0dd0*/  @P5 LDG.E.EL.64 R20, desc[UR4][R52.64+-0x380] ;  /* 0xfffc800434145981 */ /* 0x000ee8000c2e1b00 */
[----:B------:R3:W3:Y:S01]  /*0de0*/  @P5 LDG.E.EL.64 R24, desc[UR4][R22.64+-0x380] ;  /* 0xfffc800416185981 */ /* 0x0006e2000c2e1b00 */
[----:B------:R-:W0:Y:S01]  /*0df0*/  MUFU.RCP R18, R18 ;  /* 0x0000001200127308 */ /* 0x000e220000001000 */
[----:B------:R-:W-:Y:S02]  /*0e00*/  SEL R28, R28, RZ, P3 ;  /* 0x000000ff1c1c7207 */ /* 0x000fe40001800000 */
[----:B------:R-:W-:Y:S02]  /*0e10*/  SEL R15, R38, RZ, P3 ;  /* 0x000000ff260f7207 */ /* 0x000fe40001800000 */
[----:B------:R-:W-:-:S03]  /*0e20*/  SEL R29, R29, RZ, P3 ;  /* 0x000000ff1d1d7207 */ /* 0x000fc60001800000 */
[----:B------:R-:W-:Y:S01]  /*0e30*/  FADD R15, R15, -R28 ;  /* 0x8000001c0f0f7221 */ /* 0x000fe20000000000 */
[----:B------:R-:W-:Y:S01]  /*0e40*/  SEL R32, R32, RZ, P3 ;  /* 0x000000ff20207207 */ /* 0x000fe20001800000 */
[----:B0-----:R-:W-:Y:S01]  /*0e50*/  FMUL R19, R18, R19 ;  /* 0x0000001312137220 */ /* 0x001fe20000400000 */
[----:B------:R-:W-:Y:S01]  /*0e60*/  SEL R18, R39, RZ, P3 ;  /* 0x000000ff27127207 */ /* 0x000fe20001800000 */
[----:B------:R-:W-:Y:S01]  /*0e70*/  FMUL R0, R0, R15 ;  /* 0x0000000f00007220 */ /* 0x000fe20000400000 */
[----:B------:R-:W-:-:S03]  /*0e80*/  SEL R15, R30, RZ, P3 ;  /* 0x000000ff1e0f7207 */ /* 0x000fc60001800000 */
[----:B------:R-:W-:Y:S02]  /*0e90*/  FADD R18, R18, -R29 ;  /* 0x8000001d12127221 */ /* 0x000fe40000000000 */
[----:B------:R-:W-:Y:S01]  /*0ea0*/  FFMA R0, R15, R0, R32 ;  /* 0x000000000f007223 */ /* 0x000fe20000000020 */
[----:B------:R-:W-:Y:S01]  /*0eb0*/  FADD R45, R48, -R45 ;  /* 0x8000002d302d7221 */ /* 0x000fe20000000000 */
[----:B------:R-:W0:Y:S01]  /*0ec0*/  MUFU.RCP R51, R51 ;  /* 0x0000003300337308 */ /* 0x000e220000001000 */
[----:B------:R-:W-:Y:S02]  /*0ed0*/  FADD R16, R47, -R16 ;  /* 0x800000102f107221 */ /* 0x000fe40000000000 */
[----:B------:R-:W-:Y:S02]  /*0ee0*/  FMUL R34, R34, R45 ;  /* 0x0000002d22227220 */ /* 0x000fe40000400000 */
[----:B------:R-:W-:Y:S02]  /*0ef0*/  FMUL R13, R13, R16 ;  /* 0x000000100d0d7220 */ /* 0x000fe40000400000 */
[----:B------:R-:W-:Y:S01]  /*0f00*/  FFMA R9, R14, R34, R9 ;  /* 0x000000220e097223 */ /* 0x000fe20000000009 */
[----:B-----5:R-:W-:Y:S01]  /*0f10*/  SEL R42, R42, RZ, P4 ;  /* 0x000000ff2a2a7207 */ /* 0x020fe20002000000 */
[----:B------:R-:W-:Y:S01]  /*0f20*/  FFMA R12, R17, R13, R12 ;  /* 0x0000000d110c7223 */ /* 0x000fe2000000000c */
[----:B0-----:R-:W-:Y:S01]  /*0f30*/  FMUL R50, R51, R50 ;  /* 0x0000003233327220 */ /* 0x001fe20000400000 */
[----:B------:R-:W-:Y:S01]  /*0f40*/  ISETP.GT.AND P6, PT, R8, 0xdf, PT ;  /* 0x000000df0800780c */ /* 0x000fe20003fc4270 */
[----:B------:R-:W-:Y:S01]  /*0f50*/  FMUL R5, R5, R18 ;  /* 0x0000001205057220 */ /* 0x000fe20000400000 */
[----:B------:R-:W-:-:S02]  /*0f60*/  SEL R8, R31, RZ, P3 ;  /* 0x000000ff1f087207 */ /* 0x000fc40001800000 */
[----:B------:R-:W-:Y:S02]  /*0f70*/  SEL R33, R33, RZ, P3 ;  /* 0x000000ff21217207 */ /* 0x000fe40001800000 */
[----:B--2---:R-:W-:Y:S02]  /*0f80*/  SEL R29, R26, RZ, P4 ;  /* 0x000000ff1a1d7207 */ /* 0x004fe40002000000 */
[----:B------:R-:W-:Y:S02]  /*0f90*/  SEL R26, R27, RZ, P4 ;  /* 0x000000ff1b1a7207 */ /* 0x000fe40002000000 */
[----:B------:R-:W-:-:S05]  /*0fa0*/  SEL R6, R6, RZ, P4 ;  /* 0x000000ff06067207 */ /* 0x000fca0002000000 */
[----:B------:R-:W-:Y:S01]  /*0fb0*/  FADD R15, R6, -R29 ;  /* 0x8000001d060f7221 */ /* 0x000fe20000000000 */
[----:B------:R-:W-:-:S05]  /*0fc0*/  SEL R7, R7, RZ, P4 ;  /* 0x000000ff07077207 */ /* 0x000fca0002000000 */
[----:B------:R-:W-:Y:S01]  /*0fd0*/  FADD R7, R7, -R26 ;  /* 0x8000001a07077221 */ /* 0x000fe20000000000 */
[----:B------:R-:W-:-:S03]  /*0fe0*/  FMUL R15, R50, R15 ;  /* 0x0000000f320f7220 */ /* 0x000fc60000400000 */
[----:B------:R-:W-:Y:S01]  /*0ff0*/  FMUL R7, R44, R7 ;  /* 0x000000072c077220 */ /* 0x000fe20000400000 */
[----:B----4-:R-:W-:Y:S02]  /*1000*/  SEL R10, R10, RZ, P5 ;  /* 0x000000ff0a0a7207 */ /* 0x010fe40002800000 */
[----:B------:R-:W-:Y:S02]  /*1010*/  SEL R6, R11, RZ, P5 ;  /* 0x000000ff0b067207 */ /* 0x000fe40002800000 */
[----:B---3--:R-:W-:Y:S02]  /*1020*/  SEL R23, R36, RZ, P5 ;  /* 0x000000ff24177207 */ /* 0x008fe40002800000 */
[----:B------:R-:W-:-:S03]  /*1030*/  SEL R37, R37, RZ, P5 ;  /* 0x000000ff25257207 */ /* 0x000fc60002800000 */
[----:B------:R-:W-:Y:S02]  /*1040*/  FADD R11, R10, -R23 ;  /* 0x800000170a0b7221 */ /* 0x000fe40000000000 */
[----:B------:R-:W-:Y:S01]  /*1050*/  FADD R6, R6, -R37 ;  /* 0x8000002506067221 */ /* 0x000fe20000000000 */
[----:B------:R-:W-:Y:S01]  /*1060*/  SEL R23, R20, RZ, P5 ;  /* 0x000000ff14177207 */ /* 0x000fe20002800000 */
[----:B------:R-:W-:Y:S01]  /*1070*/  FMUL R11, R46, R11 ;  /* 0x0000000b2e0b7220 */ /* 0x000fe20000400000 */
[----:B------:R-:W-:Y:S01]  /*1080*/  SEL R24, R24, RZ, P5 ;  /* 0x000000ff18187207 */ /* 0x000fe20002800000 */
[----:B------:R-:W-:Y:S01]  /*1090*/  FMUL R6, R19, R6 ;  /* 0x0000000613067220 */ /* 0x000fe20000400000 */
[----:B------:R-:W-:Y:S02]  /*10a0*/  SEL R10, R21, RZ, P5 ;  /* 0x000000ff150a7207 */ /* 0x000fe40002800000 */
[----:B------:R-:W-:Y:S01]  /*10b0*/  SEL R25, R25, RZ, P5 ;  /* 0x000000ff19197207 */ /* 0x000fe20002800000 */
[----:B------:R-:W-:Y:S01]  /*10c0*/  FFMA R11, R23, R11, R24 ;  /* 0x0000000b170b7223 */ /* 0x000fe20000000018 */
[----:B------:R-:W-:-:S02]  /*10d0*/  SEL R13, R2, RZ, P4 ;  /* 0x000000ff020d7207 */ /* 0x000fc40002000000 */
[----:B------:R-:W-:Y:S01]  /*10e0*/  SEL R17, R3, RZ, P4 ;  /* 0x000000ff03117207 */ /* 0x000fe20002000000 */
[----:B------:R-:W-:Y:S01]  /*10f0*/  FFMA R6, R10, R6, R25 ;  /* 0x000000060a067223 */ /* 0x000fe20000000019 */
[----:B------:R-:W-:Y:S01]  /*1100*/  SEL R10, R43, RZ, P4 ;  /* 0x000000ff2b0a7207 */ /* 0x000fe20002000000 */
[----:B------:R-:W0:Y:S01]  /*1110*/  LDC.64 R2, c[0x0][0x2b0] ;  /* 0x0000ac00ff027b82 */ /* 0x000e220000000a00 */
[----:B------:R-:W-:Y:S02]  /*1120*/  FSETP.GEU.AND P4, PT, R9, RZ, PT ;  /* 0x000000ff0900720b */ /* 0x000fe40003f8e000 */
[----:B------:R-:W-:Y:S02]  /*1130*/  FSETP.GEU.AND P5, PT, R11, RZ, PT ;  /* 0x000000ff0b00720b */ /* 0x000fe40003fae000 */
[----:B------:R-:W-:Y:S02]  /*1140*/  FSEL R16, R9, RZ, P4 ;  /* 0x000000ff09107208 */ /* 0x000fe40002000000 */
[----:B------:R-:W-:-:S02]  /*1150*/  FSETP.GEU.AND P4, PT, R12, RZ, PT ;  /* 0x000000ff0c00720b */ /* 0x000fc40003f8e000 */
[----:B------:R-:W-:Y:S01]  /*1160*/  FSEL R11, R11, RZ, P5 ;  /* 0x000000ff0b0b7208 */ /* 0x000fe20002800000 */
[----:B------:R-:W-:Y:S01]  /*1170*/  FFMA R7, R10, R7, R17 ;  /* 0x000000070a077223 */ /* 0x000fe20000000011 */
[----:B------:R-:W-:Y:S02]  /*1180*/  FSETP.GEU.AND P5, PT, R6, RZ, PT ;  /* 0x000000ff0600720b */ /* 0x000fe40003fae000 */
[----:B------:R-:W-:Y:S01]  /*1190*/  FSEL R17, R12, RZ, P4 ;  /* 0x000000ff0c117208 */ /* 0x000fe20002000000 */
[----:B------:R-:W-:Y:S01]  /*11a0*/  FFMA R15, R42, R15, R13 ;  /* 0x0000000f2a0f7223 */ /* 0x000fe2000000000d */
[----:B------:R-:W-:Y:S02]  /*11b0*/  ISETP.GE.AND P4, PT, R4, 0x2f880, PT ;  /* 0x0002f8800400780c */ /* 0x000fe40003f86270 */
[----:B------:R-:W-:Y:S02]  /*11c0*/  FSEL R6, R6, RZ, P5 ;  /* 0x000000ff06067208 */ /* 0x000fe40002800000 */
[----:B------:R-:W-:-:S02]  /*11d0*/  @P2 FSEL R16, R11, RZ, P6 ;  /* 0x000000ff0b102208 */ /* 0x000fc40003000000 */
[----:B------:R-:W-:Y:S01]  /*11e0*/  @P2 FSEL R17, R6, RZ, P6 ;  /* 0x000000ff06112208 */ /* 0x000fe20003000000 */
[----:B------:R-:W-:Y:S01]  /*11f0*/  FFMA R6, R8, R5, R33 ;  /* 0x0000000508067223 */ /* 0x000fe20000000021 */
[----:B------:R-:W-:Y:S02]  /*1200*/  FSETP.GEU.AND P2, PT, R15, RZ, PT ;  /* 0x000000ff0f00720b */ /* 0x000fe40003f4e000 */
[----:B------:R-:W-:Y:S02]  /*1210*/  FSETP.GEU.AND P3, PT, R7, RZ, PT ;  /* 0x000000ff0700720b */ /* 0x000fe40003f6e000 */
[----:B------:R-:W-:Y:S02]  /*1220*/  @!P0 FSEL R16, R15, RZ, P2 ;  /* 0x000000ff0f108208 */ /* 0x000fe40001000000 */
[----:B------:R-:W-:Y:S02]  /*1230*/  @!P0 FSEL R17, R7, RZ, P3 ;  /* 0x000000ff07118208 */ /* 0x000fe40001800000 */
[----:B------:R-:W-:-:S02]  /*1240*/  FSETP.GEU.AND P0, PT, R0, RZ, PT ;  /* 0x000000ff0000720b */ /* 0x000fc40003f0e000 */
[----:B------:R-:W-:Y:S01]  /*1250*/  FSETP.GEU.AND P2, PT, R6, RZ, PT ;  /* 0x000000ff0600720b */ /* 0x000fe20003f4e000 */
[----:B0-----:R-:W-:Y:S01]  /*1260*/  IMAD.WIDE R4, R4, 0x4, R2 ;  /* 0x0000000404047825 */ /* 0x001fe200078e0202 */
[----:B------:R-:W-:Y:S02]  /*1270*/  @!P1 FSEL R16, R0, RZ, P0 ;  /* 0x000000ff00109208 */ /* 0x000fe40000000000 */
[----:B------:R-:W-:Y:S01]  /*1280*/  @!P1 FSEL R17, R6, RZ, P2 ;  /* 0x000000ff06119208 */ /* 0x000fe20001000000 */
[----:B------:R-:W-:Y:S08]  /*1290*/  @P4 EXIT ;  /* 0x000000000000494d */ /* 0x000ff00003800000 */
[----:B------:R-:W-:Y:S01]  /*12a0*/  STG.E.64 desc[UR4][R4.64], R16 ;  /* 0x0000001004007986 */ /* 0x000fe2000c101b04 */
[----:B------:R-:W-:Y:S05]  /*12b0*/  EXIT ;  /* 0x000000000000794d */ /* 0x000fea0003800000 */
.L_x_0:
[----:B------:R-:W-:-:S00]  /*12c0*/  BRA `(.L_x_0) ;  /* 0xfffffffc00fc7947 */ /* 0x000fc0000383ffff */
[----:B------:R-:W-:-:S00]  /*12d0*/  NOP ;  /* 0x0000000000007918 */ /* 0x000fc00000000000 */
        /* <DEDUP_REMOVED lines=10> */
.L_x_1:


//--------------------- .nv.global.init           --------------------------
	.section	.nv.global.init,"aw",@progbits
.nv.global.init:
	.type		_$_str,@object
	.size		_$_str,(_$_str_$_2 - _$_str)
_$_str:
        /*0000*/ 	.byte	0x5f, 0x5f, 0x43, 0x55, 0x44, 0x41, 0x5f, 0x46, 0x54, 0x5a, 0x00
	.type		_$_str_$_2,@object
	.size		_$_str_$_2,(.L_1 - _$_str_$_2)
_$_str_$_2:
        /*000b*/ 	.byte	0x5f, 0x5f, 0x43, 0x55, 0x44, 0x41, 0x5f, 0x50, 0x52, 0x45, 0x43, 0x5f, 0x53, 0x51, 0x52, 0x54
        /*001b*/ 	.byte	0x00
.L_1:


//--------------------- .nv.constant0.triton_poi_fused_cat_31 --------------------------
	.section	.nv.constant0.triton_poi_fused_cat_31,"a",@progbits
	.sectionflags	@""
	.align	4
.nv.constant0.triton_poi_fused_cat_31:
	.zero		700
